	.headerflags	@"EF_CUDA_TEXMODE_UNIFIED EF_CUDA_64BIT_ADDRESS EF_CUDA_ACCELERATORS EF_CUDA_SM90 EF_CUDA_VIRTUAL_SM(EF_CUDA_SM90)"
	.elftype	@"ET_EXEC"


//--------------------- .nv.info                  --------------------------
	.section	.nv.info,"",@"SHT_CUDA_INFO"
	.align	4


	//----- nvinfo : EIATTR_REGCOUNT
	.align		4
        /*0000*/ 	.byte	0x04, 0x2f
        /*0002*/ 	.short	(.L_1 - .L_0)
	.align		4
.L_0:
        /*0004*/ 	.word	index@(triton_poi_fused_mul_pow_sub_sum_0)
        /*0008*/ 	.word	0x00000020


	//----- nvinfo : EIATTR_MIN_STACK_SIZE
	.align		4
.L_1:
        /*000c*/ 	.byte	0x04, 0x12
        /*000e*/ 	.short	(.L_3 - .L_2)
	.align		4
.L_2:
        /*0010*/ 	.word	index@(triton_poi_fused_mul_pow_sub_sum_0)
        /*0014*/ 	.word	0x00000000


	//----- nvinfo : EIATTR_FRAME_SIZE
	.align		4
.L_3:
        /*0018*/ 	.byte	0x04, 0x11
        /*001a*/ 	.short	(.L_5 - .L_4)
	.align		4
.L_4:
        /*001c*/ 	.word	index@(triton_poi_fused_mul_pow_sub_sum_0)
        /*0020*/ 	.word	0x00000000


	//----- nvinfo : EIATTR_MIN_STACK_SIZE
	.align		4
.L_5:
        /*0024*/ 	.byte	0x04, 0x12
        /*0026*/ 	.short	(.L_7 - .L_6)
	.align		4
.L_6:
        /*0028*/ 	.word	index@(triton_poi_fused_mul_pow_sub_sum_0)
        /*002c*/ 	.word	0x00000000
.L_7:


//--------------------- .nv.info.triton_poi_fused_mul_pow_sub_sum_0 --------------------------
	.section	.nv.info.triton_poi_fused_mul_pow_sub_sum_0,"",@"SHT_CUDA_INFO"
	.sectionflags	@""
	.align	4


	//----- nvinfo : EIATTR_CUDA_API_VERSION
	.align		4
        /*0000*/ 	.byte	0x04, 0x37
        /*0002*/ 	.short	(.L_9 - .L_8)
.L_8:
        /*0004*/ 	.word	0x0000007c


	//----- nvinfo : EIATTR_KPARAM_INFO
	.align		4
.L_9:
        /*0008*/ 	.byte	0x04, 0x17
        /*000a*/ 	.short	(.L_11 - .L_10)
.L_10:
        /*000c*/ 	.word	0x00000000
        /*0010*/ 	.short	0x0004
        /*0012*/ 	.short	0x0020
        /*0014*/ 	.byte	0x00, 0xf0, 0x11, 0x00


	//----- nvinfo : EIATTR_KPARAM_INFO
	.align		4
.L_11:
        /*0018*/ 	.byte	0x04, 0x17
        /*001a*/ 	.short	(.L_13 - .L_12)
.L_12:
        /*001c*/ 	.word	0x00000000
        /*0020*/ 	.short	0x0003
        /*0022*/ 	.short	0x0018
        /*0024*/ 	.byte	0x00, 0xf4, 0x21, 0x00


	//----- nvinfo : EIATTR_KPARAM_INFO
	.align		4
.L_13:
        /*0028*/ 	.byte	0x04, 0x17
        /*002a*/ 	.short	(.L_15 - .L_14)
.L_14:
        /*002c*/ 	.word	0x00000000
        /*0030*/ 	.short	0x0002
        /*0032*/ 	.short	0x0010
        /*0034*/ 	.byte	0x00, 0xf4, 0x21, 0x00


	//----- nvinfo : EIATTR_KPARAM_INFO
	.align		4
.L_15:
        /*0038*/ 	.byte	0x04, 0x17
        /*003a*/ 	.short	(.L_17 - .L_16)
.L_16:
        /*003c*/ 	.word	0x00000000
        /*0040*/ 	.short	0x0001
        /*0042*/ 	.short	0x0008
        /*0044*/ 	.byte	0x00, 0xf4, 0x21, 0x00


	//----- nvinfo : EIATTR_KPARAM_INFO
	.align		4
.L_17:
        /*0048*/ 	.byte	0x04, 0x17
        /*004a*/ 	.short	(.L_19 - .L_18)
.L_18:
        /*004c*/ 	.word	0x00000000
        /*0050*/ 	.short	0x0000
        /*0052*/ 	.short	0x0000
        /*0054*/ 	.byte	0x00, 0xf4, 0x21, 0x00


	//----- nvinfo : EIATTR_SPARSE_MMA_MASK
	.align		4
.L_19:
        /*0058*/ 	.byte	0x03, 0x50
        /*005a*/ 	.short	0x0000


	//----- nvinfo : EIATTR_MAXREG_COUNT
	.align		4
        /*005c*/ 	.byte	0x03, 0x1b
        /*005e*/ 	.short	0x00ff


	//----- nvinfo : EIATTR_EXIT_INSTR_OFFSETS
	.align		4
        /*0060*/ 	.byte	0x04, 0x1c
        /*0062*/ 	.short	(.L_21 - .L_20)


	//   ....[0]....
.L_20:
        /*0064*/ 	.word	0x00000590


	//   ....[1]....
        /*0068*/ 	.word	0x000005b0


	//----- nvinfo : EIATTR_REQNTID
	.align		4
.L_21:
        /*006c*/ 	.byte	0x04, 0x10
        /*006e*/ 	.short	(.L_23 - .L_22)
.L_22:
        /*0070*/ 	.word	0x00000080
        /*0074*/ 	.word	0x00000001
        /*0078*/ 	.word	0x00000001


	//----- nvinfo : EIATTR_CBANK_PARAM_SIZE
	.align		4
.L_23:
        /*007c*/ 	.byte	0x03, 0x19
        /*007e*/ 	.short	0x0024


	//----- nvinfo : EIATTR_PARAM_CBANK
	.align		4
        /*0080*/ 	.byte	0x04, 0x0a
        /*0082*/ 	.short	(.L_25 - .L_24)
	.align		4
.L_24:
        /*0084*/ 	.word	index@(.nv.constant0.triton_poi_fused_mul_pow_sub_sum_0)
        /*0088*/ 	.short	0x0210
        /*008a*/ 	.short	0x0024


	//----- nvinfo : EIATTR_SW_WAR
	.align		4
.L_25:
        /*008c*/ 	.byte	0x04, 0x36
        /*008e*/ 	.short	(.L_27 - .L_26)
.L_26:
        /*0090*/ 	.word	0x00000008
.L_27:


//--------------------- .nv.callgraph             --------------------------
	.section	.nv.callgraph,"",@"SHT_CUDA_CALLGRAPH"
	.align	4
	.sectionentsize	8
	.align		4
        /*0000*/ 	.word	0x00000000
	.align		4
        /*0004*/ 	.word	0xffffffff
	.align		4
        /*0008*/ 	.word	0x00000000
	.align		4
        /*000c*/ 	.word	0xfffffffe
	.align		4
        /*0010*/ 	.word	0x00000000
	.align		4
        /*0014*/ 	.word	0xfffffffd
	.align		4
        /*0018*/ 	.word	0x00000000
	.align		4
        /*001c*/ 	.word	0xfffffffc


//--------------------- .text.triton_poi_fused_mul_pow_sub_sum_0 --------------------------
	.section	.text.triton_poi_fused_mul_pow_sub_sum_0,"ax",@progbits
	.align	128
        .global         triton_poi_fused_mul_pow_sub_sum_0
        .type           triton_poi_fused_mul_pow_sub_sum_0,@function
        .size           triton_poi_fused_mul_pow_sub_sum_0,(.L_x_1 - triton_poi_fused_mul_pow_sub_sum_0)
        .other          triton_poi_fused_mul_pow_sub_sum_0,@"STO_CUDA_ENTRY STV_DEFAULT"
triton_poi_fused_mul_pow_sub_sum_0:
.text.triton_poi_fused_mul_pow_sub_sum_0:
[----:B------:R-:W0:Y:S01]  /*0000*/  LDC R1, c[0x0][0x28] ;  /* 0x00000a00ff017b82 */ /* 0x000e220000000800 */
[----:B------:R-:W1:Y:S07]  /*0010*/  S2R R0, SR_TID.X ;  /* 0x0000000000007919 */ /* 0x000e6e0000002100 */
[----:B------:R-:W2:Y:S01]  /*0020*/  LDC.64 R8, c[0x0][0x218] ;  /* 0x00008600ff087b82 */ /* 0x000ea20000000a00 */
[----:B------:R-:W-:Y:S01]  /*0030*/  CS2R R20, SRZ ;  /* 0x0000000000147805 */ /* 0x000fe2000001ff00 */
[----:B------:R-:W-:Y:S01]  /*0040*/  IMAD.MOV.U32 R18, RZ, RZ, RZ ;  /* 0x000000ffff127224 */ /* 0x000fe200078e00ff */
[----:B------:R-:W3:Y:S01]  /*0050*/  S2R R3, SR_CTAID.X ;  /* 0x0000000000037919 */ /* 0x000ee20000002500 */
[----:B------:R-:W-:Y:S01]  /*0060*/  ULDC.64 UR4, c[0x0][0x208] ;  /* 0x0000820000047ab9 */ /* 0x000fe20000000a00 */
[----:B-1----:R-:W-:-:S04]  /*0070*/  SHF.L.U32 R0, R0, 0x1, RZ ;  /* 0x0000000100007819 */ /* 0x002fc800000006ff */
[----:B------:R-:W-:-:S05]  /*0080*/  LOP3.LUT R0, R0, 0xfe, RZ, 0xc0, !PT ;  /* 0x000000fe00007812 */ /* 0x000fca00078ec0ff */
[----:B---3--:R-:W-:Y:S01]  /*0090*/  IMAD R15, R3, 0x100, R0 ;  /* 0x00000100030f7824 */ /* 0x008fe200078e0200 */
[----:B------:R-:W-:-:S04]  /*00a0*/  SHF.R.S32.HI R3, RZ, 0x17, R3 ;  /* 0x00000017ff037819 */ /* 0x000fc80000011403 */
[----:B------:R-:W-:Y:S02]  /*00b0*/  SHF.R.S32.HI R0, RZ, 0x1f, R15 ;  /* 0x0000001fff007819 */ /* 0x000fe4000001140f */
[----:B------:R-:W-:Y:S02]  /*00c0*/  SGXT R3, R3, 0x1 ;  /* 0x000000010303781a */ /* 0x000fe40000000200 */
[-C--:B------:R-:W-:Y:S02]  /*00d0*/  LEA.HI R6, R0, R15.reuse, RZ, 0x2 ;  /* 0x0000000f00067211 */ /* 0x080fe400078f10ff */
[----:B------:R-:W-:Y:S02]  /*00e0*/  LEA.HI R0, R3, R15, RZ, 0x6 ;  /* 0x0000000f03007211 */ /* 0x000fe400078f30ff */
[--C-:B------:R-:W-:Y:S02]  /*00f0*/  SHF.R.S32.HI R2, RZ, 0x2, R6.reuse ;  /* 0x00000002ff027819 */ /* 0x100fe40000011406 */
[----:B------:R-:W-:-:S02]  /*0100*/  SHF.R.S32.HI R5, RZ, 0x1f, R6 ;  /* 0x0000001fff057819 */ /* 0x000fc40000011406 */
[----:B------:R-:W-:Y:S02]  /*0110*/  LOP3.LUT R4, R0, 0xffffffc0, RZ, 0xc0, !PT ;  /* 0xffffffc000047812 */ /* 0x000fe400078ec0ff */
[----:B------:R-:W-:Y:S02]  /*0120*/  LEA.HI R5, R5, R2, RZ, 0x4 ;  /* 0x0000000205057211 */ /* 0x000fe400078f20ff */
[----:B------:R-:W-:Y:S02]  /*0130*/  IADD3 R0, R15, 0x1, RZ ;  /* 0x000000010f007810 */ /* 0x000fe40007ffe0ff */
[----:B------:R-:W-:Y:S02]  /*0140*/  LOP3.LUT R5, R5, 0xfffffff0, RZ, 0xc0, !PT ;  /* 0xfffffff005057812 */ /* 0x000fe400078ec0ff */
[----:B------:R-:W-:Y:S02]  /*0150*/  LEA.HI R3, R3, R0, RZ, 0x2 ;  /* 0x0000000003037211 */ /* 0x000fe400078f10ff */
[----:B------:R-:W-:-:S02]  /*0160*/  IADD3 R11, R4, R2, -R5 ;  /* 0x00000002040b7210 */ /* 0x000fc40007ffe805 */
[----:B------:R-:W1:Y:S01]  /*0170*/  LDC.64 R4, c[0x0][0x220] ;  /* 0x00008800ff047b82 */ /* 0x000e620000000a00 */
[----:B------:R-:W-:Y:S02]  /*0180*/  ISETP.GE.AND P0, PT, R15, 0x100, PT ;  /* 0x000001000f00780c */ /* 0x000fe40003f06270 */
[----:B------:R-:W-:Y:S01]  /*0190*/  LOP3.LUT R7, R3, 0x3ffffffc, RZ, 0xc0, !PT ;  /* 0x3ffffffc03077812 */ /* 0x000fe200078ec0ff */
[C---:B--2---:R-:W-:Y:S01]  /*01a0*/  IMAD.WIDE R2, R11.reuse, 0x4, R8 ;  /* 0x000000040b027825 */ /* 0x044fe200078e0208 */
[----:B------:R-:W-:Y:S02]  /*01b0*/  IADD3 R27, R11, 0x20, RZ ;  /* 0x000000200b1b7810 */ /* 0x000fe40007ffe0ff */
[----:B------:R-:W-:Y:S01]  /*01c0*/  LOP3.LUT R6, R6, 0xfffffffc, RZ, 0xc0, !PT ;  /* 0xfffffffc06067812 */ /* 0x000fe200078ec0ff */
[C---:B------:R-:W-:Y:S01]  /*01d0*/  VIADD R23, R11.reuse, 0x10 ;  /* 0x000000100b177836 */ /* 0x040fe20000000000 */
[----:B------:R-:W-:Y:S01]  /*01e0*/  IADD3 R7, R0, -R7, RZ ;  /* 0x8000000700077210 */ /* 0x000fe20007ffe0ff */
[----:B------:R-:W-:-:S02]  /*01f0*/  VIADD R11, R11, 0x30 ;  /* 0x000000300b0b7836 */ /* 0x000fc40000000000 */
[--C-:B------:R-:W-:Y:S02]  /*0200*/  IMAD.WIDE R22, R23, 0x4, R8.reuse ;  /* 0x0000000417167825 */ /* 0x100fe400078e0208 */
[----:B------:R-:W2:Y:S02]  /*0210*/  @!P0 LDG.E.EL R20, desc[UR4][R2.64] ;  /* 0x0000000402148981 */ /* 0x000ea4000c2e1900 */
[--C-:B------:R-:W-:Y:S01]  /*0220*/  IMAD.WIDE R26, R27, 0x4, R8.reuse ;  /* 0x000000041b1a7825 */ /* 0x100fe200078e0208 */
[----:B------:R-:W-:Y:S01]  /*0230*/  SHF.L.U32 R19, R7, 0x2, RZ ;  /* 0x0000000207137819 */ /* 0x000fe200000006ff */
[----:B------:R3:W4:Y:S01]  /*0240*/  @!P0 LDG.E.EL R18, desc[UR4][R2.64] ;  /* 0x0000000402128981 */ /* 0x000722000c2e1900 */
[----:B------:R-:W-:Y:S01]  /*0250*/  CS2R R12, SRZ ;  /* 0x00000000000c7805 */ /* 0x000fe2000001ff00 */
[----:B------:R-:W-:Y:S01]  /*0260*/  IMAD.WIDE R8, R11, 0x4, R8 ;  /* 0x000000040b087825 */ /* 0x000fe200078e0208 */
[----:B------:R-:W-:Y:S01]  /*0270*/  IADD3 R11, R15, -R6, RZ ;  /* 0x800000060f0b7210 */ /* 0x000fe20007ffe0ff */
[----:B------:R-:W-:Y:S01]  /*0280*/  HFMA2.MMA R14, -RZ, RZ, 0, 0 ;  /* 0x00000000ff0e7435 */ /* 0x000fe200000001ff */
[----:B------:R-:W5:Y:S01]  /*0290*/  LDC.64 R6, c[0x0][0x210] ;  /* 0x00008400ff067b82 */ /* 0x000f620000000a00 */
[----:B------:R-:W-:-:S02]  /*02a0*/  MOV R0, RZ ;  /* 0x000000ff00007202 */ /* 0x000fc40000000f00 */
[----:B------:R-:W-:Y:S02]  /*02b0*/  CS2R R24, SRZ ;  /* 0x0000000000187805 */ /* 0x000fe4000001ff00 */
[----:B------:R-:W-:Y:S01]  /*02c0*/  CS2R R16, SRZ ;  /* 0x0000000000107805 */ /* 0x000fe2000001ff00 */
[----:B------:R-:W2:Y:S01]  /*02d0*/  @!P0 LDG.E.EL R13, desc[UR4][R22.64] ;  /* 0x00000004160d8981 */ /* 0x000ea2000c2e1900 */
[----:B---3--:R-:W-:-:S03]  /*02e0*/  IMAD.SHL.U32 R3, R11, 0x4, RZ ;  /* 0x000000040b037824 */ /* 0x008fc600078e00ff */
[----:B------:R3:W2:Y:S01]  /*02f0*/  @!P0 LDG.E.EL R21, desc[UR4][R22.64] ;  /* 0x0000000416158981 */ /* 0x0006a2000c2e1900 */
[----:B-1----:R-:W-:-:S03]  /*0300*/  IMAD.WIDE R2, R3, 0x4, R4 ;  /* 0x0000000403027825 */ /* 0x002fc600078e0204 */
[----:B------:R-:W2:Y:S01]  /*0310*/  @!P0 LDG.E.EL R17, desc[UR4][R26.64] ;  /* 0x000000041a118981 */ /* 0x000ea2000c2e1900 */
[----:B------:R-:W-:-:S03]  /*0320*/  IMAD.WIDE R4, R19, 0x4, R4 ;  /* 0x0000000413047825 */ /* 0x000fc600078e0204 */
[----:B------:R-:W2:Y:S01]  /*0330*/  @!P0 LDG.E.EL R0, desc[UR4][R2.64+0x4] ;  /* 0x0000040402008981 */ /* 0x000ea2000c2e1900 */
[----:B0--3--:R-:W-:-:S03]  /*0340*/  CS2R R22, SRZ ;  /* 0x0000000000167805 */ /* 0x009fc6000001ff00 */
[----:B------:R-:W3:Y:S01]  /*0350*/  @!P0 LDG.E.EL R24, desc[UR4][R4.64+0x4] ;  /* 0x0000040404188981 */ /* 0x000ee2000c2e1900 */
[----:B------:R-:W-:-:S03]  /*0360*/  IMAD.MOV.U32 R19, RZ, RZ, RZ ;  /* 0x000000ffff137224 */ /* 0x000fc600078e00ff */
[----:B------:R0:W4:Y:S01]  /*0370*/  @!P0 LDG.E.EL R14, desc[UR4][R26.64] ;  /* 0x000000041a0e8981 */ /* 0x000122000c2e1900 */
[----:B------:R-:W-:-:S03]  /*0380*/  MOV R29, RZ ;  /* 0x000000ff001d7202 */ /* 0x000fc60000000f00 */
[----:B------:R-:W4:Y:S04]  /*0390*/  @!P0 LDG.E.EL R25, desc[UR4][R2.64] ;  /* 0x0000000402198981 */ /* 0x000f28000c2e1900 */
[----:B------:R-:W4:Y:S01]  /*03a0*/  @!P0 LDG.E.EL R23, desc[UR4][R4.64] ;  /* 0x0000000404178981 */ /* 0x000f22000c2e1900 */
[----:B0-----:R-:W-:-:S03]  /*03b0*/  HFMA2.MMA R27, -RZ, RZ, 0, 0 ;  /* 0x00000000ff1b7435 */ /* 0x001fc600000001ff */
[----:B------:R-:W4:Y:S04]  /*03c0*/  @!P0 LDG.E.EL R22, desc[UR4][R2.64+0x8] ;  /* 0x0000080402168981 */ /* 0x000f28000c2e1900 */
[----:B------:R-:W4:Y:S01]  /*03d0*/  @!P0 LDG.E.EL R19, desc[UR4][R4.64+0x8] ;  /* 0x0000080404138981 */ /* 0x000f22000c2e1900 */
[----:B-----5:R-:W-:Y:S01]  /*03e0*/  IMAD.WIDE R6, R11, 0x4, R6 ;  /* 0x000000040b067825 */ /* 0x020fe200078e0206 */
[----:B------:R-:W-:Y:S02]  /*03f0*/  CS2R R10, SRZ ;  /* 0x00000000000a7805 */ /* 0x000fe4000001ff00 */
[----:B------:R-:W5:Y:S04]  /*0400*/  @!P0 LDG.E.EL R12, desc[UR4][R8.64] ;  /* 0x00000004080c8981 */ /* 0x000f68000c2e1900 */
[----:B------:R0:W5:Y:S04]  /*0410*/  @!P0 LDG.E.EL R16, desc[UR4][R8.64] ;  /* 0x0000000408108981 */ /* 0x000168000c2e1900 */
[----:B------:R-:W5:Y:S04]  /*0420*/  @!P0 LDG.E.EL R27, desc[UR4][R2.64+0xc] ;  /* 0x00000c04021b8981 */ /* 0x000f68000c2e1900 */
[----:B------:R-:W5:Y:S01]  /*0430*/  @!P0 LDG.E.EL R29, desc[UR4][R4.64+0xc] ;  /* 0x00000c04041d8981 */ /* 0x000f62000c2e1900 */
[----:B0-----:R-:W0:Y:S03]  /*0440*/  LDC.64 R8, c[0x0][0x228] ;  /* 0x00008a00ff087b82 */ /* 0x001e260000000a00 */
[----:B------:R-:W5:Y:S01]  /*0450*/  @!P0 LDG.E.EL.64 R10, desc[UR4][R6.64] ;  /* 0x00000004060a8981 */ /* 0x000f62000c2e1b00 */
[----:B0-----:R-:W-:-:S04]  /*0460*/  IMAD.WIDE R8, R15, 0x4, R8 ;  /* 0x000000040f087825 */ /* 0x001fc800078e0208 */
[----:B--2---:R-:W-:Y:S01]  /*0470*/  FADD R0, -R0, R13 ;  /* 0x0000000d00007221 */ /* 0x004fe20000000100 */
[----:B---3--:R-:W-:-:S03]  /*0480*/  FADD R21, -R24, R21 ;  /* 0x0000001518157221 */ /* 0x008fc60000000100 */
[----:B------:R-:W-:Y:S01]  /*0490*/  FMUL R13, R0, R0 ;  /* 0x00000000000d7220 */ /* 0x000fe20000400000 */
[----:B------:R-:W-:Y:S01]  /*04a0*/  FMUL R21, R21, R21 ;  /* 0x0000001515157220 */ /* 0x000fe20000400000 */
[----:B----4-:R-:W-:Y:S01]  /*04b0*/  FADD R20, -R25, R20 ;  /* 0x0000001419147221 */ /* 0x010fe20000000100 */
[----:B------:R-:W-:-:S03]  /*04c0*/  FADD R18, -R23, R18 ;  /* 0x0000001217127221 */ /* 0x000fc60000000100 */
[----:B------:R-:W-:Y:S01]  /*04d0*/  FFMA R13, R20, R20, R13 ;  /* 0x00000014140d7223 */ /* 0x000fe2000000000d */
[----:B------:R-:W-:Y:S01]  /*04e0*/  FADD R22, -R22, R17 ;  /* 0x0000001116167221 */ /* 0x000fe20000000100 */
[----:B------:R-:W-:Y:S01]  /*04f0*/  FFMA R21, R18, R18, R21 ;  /* 0x0000001212157223 */ /* 0x000fe20000000015 */
[----:B------:R-:W-:Y:S02]  /*0500*/  FADD R14, -R19, R14 ;  /* 0x0000000e130e7221 */ /* 0x000fe40000000100 */
[----:B------:R-:W-:Y:S02]  /*0510*/  FFMA R13, R22, R22, R13 ;  /* 0x00000016160d7223 */ /* 0x000fe4000000000d */
[----:B------:R-:W-:Y:S01]  /*0520*/  FFMA R21, R14, R14, R21 ;  /* 0x0000000e0e157223 */ /* 0x000fe20000000015 */
[----:B-----5:R-:W-:Y:S01]  /*0530*/  FADD R12, -R27, R12 ;  /* 0x0000000c1b0c7221 */ /* 0x020fe20000000100 */
[----:B------:R-:W-:-:S03]  /*0540*/  FADD R16, -R29, R16 ;  /* 0x000000101d107221 */ /* 0x000fc60000000100 */
[----:B------:R-:W-:Y:S01]  /*0550*/  FFMA R13, R12, R12, R13 ;  /* 0x0000000c0c0d7223 */ /* 0x000fe2000000000d */
[----:B------:R-:W-:-:S03]  /*0560*/  FFMA R16, R16, R16, R21 ;  /* 0x0000001010107223 */ /* 0x000fc60000000015 */
[----:B------:R-:W-:Y:S01]  /*0570*/  FMUL R10, R13, R10 ;  /* 0x0000000a0d0a7220 */ /* 0x000fe20000400000 */
[----:B------:R-:W-:Y:S01]  /*0580*/  FMUL R11, R16, R11 ;  /* 0x0000000b100b7220 */ /* 0x000fe20000400000 */
[----:B------:R-:W-:Y:S06]  /*0590*/  @P0 EXIT ;  /* 0x000000000000094d */ /* 0x000fec0003800000 */
[----:B------:R-:W-:Y:S01]  /*05a0*/  STG.E.64 desc[UR4][R8.64], R10 ;  /* 0x0000000a08007986 */ /* 0x000fe2000c101b04 */
[----:B------:R-:W-:Y:S05]  /*05b0*/  EXIT ;  /* 0x000000000000794d */ /* 0x000fea0003800000 */
.L_x_0:
[----:B------:R-:W-:-:S00]  /*05c0*/  BRA `(.L_x_0) ;  /* 0xfffffffc00fc7947 */ /* 0x000fc0000383ffff */
[----:B------:R-:W-:-:S00]  /*05d0*/  NOP ;  /* 0x0000000000007918 */ /* 0x000fc00000000000 */
        /* <DEDUP_REMOVED lines=10> */
.L_x_1:


//--------------------- .nv.constant0.triton_poi_fused_mul_pow_sub_sum_0 --------------------------
	.section	.nv.constant0.triton_poi_fused_mul_pow_sub_sum_0,"a",@progbits
	.sectionflags	@""
	.align	4
.nv.constant0.triton_poi_fused_mul_pow_sub_sum_0:
	.zero		564
